//
// Generated by NVIDIA NVVM Compiler
//
// Compiler Build ID: CL-36424714
// Cuda compilation tools, release 13.0, V13.0.88
// Based on NVVM 20.0.0
//

.version 9.0
.target sm_100
.address_size 64

	// .globl	_Z22scanArrayUnifiedMemoryPii

.visible .entry _Z22scanArrayUnifiedMemoryPii(
	.param .u64 .ptr .align 1 _Z22scanArrayUnifiedMemoryPii_param_0,
	.param .u32 _Z22scanArrayUnifiedMemoryPii_param_1
)
{
	.reg .pred 	%p<10>;
	.reg .b32 	%r<104>;
	.reg .b64 	%rd<16>;

	ld.param.u64 	%rd8, [_Z22scanArrayUnifiedMemoryPii_param_0];
	ld.param.u32 	%r29, [_Z22scanArrayUnifiedMemoryPii_param_1];
	cvta.to.global.u64 	%rd1, %rd8;
	setp.lt.s32 	%p1, %r29, 1;
	mov.b32 	%r103, 0;
	@%p1 bra 	$L__BB0_13;
	and.b32  	%r1, %r29, 15;
	setp.lt.u32 	%p2, %r29, 16;
	mov.b32 	%r96, 0;
	mov.u32 	%r103, %r96;
	@%p2 bra 	$L__BB0_4;
	and.b32  	%r96, %r29, 2147483632;
	neg.s32 	%r90, %r96;
	add.s64 	%rd14, %rd1, 32;
	mov.b32 	%r103, 0;
$L__BB0_3:
	.pragma "nounroll";
	ld.global.u32 	%r34, [%rd14+-32];
	add.s32 	%r35, %r34, %r103;
	ld.global.u32 	%r36, [%rd14+-28];
	add.s32 	%r37, %r36, %r35;
	ld.global.u32 	%r38, [%rd14+-24];
	add.s32 	%r39, %r38, %r37;
	ld.global.u32 	%r40, [%rd14+-20];
	add.s32 	%r41, %r40, %r39;
	ld.global.u32 	%r42, [%rd14+-16];
	add.s32 	%r43, %r42, %r41;
	ld.global.u32 	%r44, [%rd14+-12];
	add.s32 	%r45, %r44, %r43;
	ld.global.u32 	%r46, [%rd14+-8];
	add.s32 	%r47, %r46, %r45;
	ld.global.u32 	%r48, [%rd14+-4];
	add.s32 	%r49, %r48, %r47;
	ld.global.u32 	%r50, [%rd14];
	add.s32 	%r51, %r50, %r49;
	ld.global.u32 	%r52, [%rd14+4];
	add.s32 	%r53, %r52, %r51;
	ld.global.u32 	%r54, [%rd14+8];
	add.s32 	%r55, %r54, %r53;
	ld.global.u32 	%r56, [%rd14+12];
	add.s32 	%r57, %r56, %r55;
	ld.global.u32 	%r58, [%rd14+16];
	add.s32 	%r59, %r58, %r57;
	ld.global.u32 	%r60, [%rd14+20];
	add.s32 	%r61, %r60, %r59;
	ld.global.u32 	%r62, [%rd14+24];
	add.s32 	%r63, %r62, %r61;
	ld.global.u32 	%r64, [%rd14+28];
	add.s32 	%r103, %r64, %r63;
	add.s32 	%r90, %r90, 16;
	add.s64 	%rd14, %rd14, 64;
	setp.ne.s32 	%p3, %r90, 0;
	@%p3 bra 	$L__BB0_3;
$L__BB0_4:
	setp.eq.s32 	%p4, %r1, 0;
	@%p4 bra 	$L__BB0_13;
	and.b32  	%r11, %r29, 7;
	setp.lt.u32 	%p5, %r1, 8;
	@%p5 bra 	$L__BB0_7;
	mul.wide.u32 	%rd9, %r96, 4;
	add.s64 	%rd10, %rd1, %rd9;
	ld.global.u32 	%r66, [%rd10];
	add.s32 	%r67, %r66, %r103;
	ld.global.u32 	%r68, [%rd10+4];
	add.s32 	%r69, %r68, %r67;
	ld.global.u32 	%r70, [%rd10+8];
	add.s32 	%r71, %r70, %r69;
	ld.global.u32 	%r72, [%rd10+12];
	add.s32 	%r73, %r72, %r71;
	ld.global.u32 	%r74, [%rd10+16];
	add.s32 	%r75, %r74, %r73;
	ld.global.u32 	%r76, [%rd10+20];
	add.s32 	%r77, %r76, %r75;
	ld.global.u32 	%r78, [%rd10+24];
	add.s32 	%r79, %r78, %r77;
	ld.global.u32 	%r80, [%rd10+28];
	add.s32 	%r103, %r80, %r79;
	add.s32 	%r96, %r96, 8;
$L__BB0_7:
	setp.eq.s32 	%p6, %r11, 0;
	@%p6 bra 	$L__BB0_13;
	and.b32  	%r17, %r29, 3;
	setp.lt.u32 	%p7, %r11, 4;
	@%p7 bra 	$L__BB0_10;
	mul.wide.u32 	%rd11, %r96, 4;
	add.s64 	%rd12, %rd1, %rd11;
	ld.global.u32 	%r82, [%rd12];
	add.s32 	%r83, %r82, %r103;
	ld.global.u32 	%r84, [%rd12+4];
	add.s32 	%r85, %r84, %r83;
	ld.global.u32 	%r86, [%rd12+8];
	add.s32 	%r87, %r86, %r85;
	ld.global.u32 	%r88, [%rd12+12];
	add.s32 	%r103, %r88, %r87;
	add.s32 	%r96, %r96, 4;
$L__BB0_10:
	setp.eq.s32 	%p8, %r17, 0;
	@%p8 bra 	$L__BB0_13;
	mul.wide.u32 	%rd13, %r96, 4;
	add.s64 	%rd15, %rd1, %rd13;
	neg.s32 	%r101, %r17;
$L__BB0_12:
	.pragma "nounroll";
	ld.global.u32 	%r89, [%rd15];
	add.s32 	%r103, %r89, %r103;
	add.s64 	%rd15, %rd15, 4;
	add.s32 	%r101, %r101, 1;
	setp.ne.s32 	%p9, %r101, 0;
	@%p9 bra 	$L__BB0_12;
$L__BB0_13:
	st.global.u32 	[%rd1], %r103;
	ret;

}
	// .globl	_Z21scanArrayGlobalMemoryPii
.visible .entry _Z21scanArrayGlobalMemoryPii(
	.param .u64 .ptr .align 1 _Z21scanArrayGlobalMemoryPii_param_0,
	.param .u32 _Z21scanArrayGlobalMemoryPii_param_1
)
{
	.reg .pred 	%p<10>;
	.reg .b32 	%r<104>;
	.reg .b64 	%rd<16>;

	ld.param.u64 	%rd8, [_Z21scanArrayGlobalMemoryPii_param_0];
	ld.param.u32 	%r29, [_Z21scanArrayGlobalMemoryPii_param_1];
	cvta.to.global.u64 	%rd1, %rd8;
	setp.lt.s32 	%p1, %r29, 1;
	mov.b32 	%r103, 0;
	@%p1 bra 	$L__BB1_13;
	and.b32  	%r1, %r29, 15;
	setp.lt.u32 	%p2, %r29, 16;
	mov.b32 	%r96, 0;
	mov.u32 	%r103, %r96;
	@%p2 bra 	$L__BB1_4;
	and.b32  	%r96, %r29, 2147483632;
	neg.s32 	%r90, %r96;
	add.s64 	%rd14, %rd1, 32;
	mov.b32 	%r103, 0;
$L__BB1_3:
	.pragma "nounroll";
	ld.global.u32 	%r34, [%rd14+-32];
	add.s32 	%r35, %r34, %r103;
	ld.global.u32 	%r36, [%rd14+-28];
	add.s32 	%r37, %r36, %r35;
	ld.global.u32 	%r38, [%rd14+-24];
	add.s32 	%r39, %r38, %r37;
	ld.global.u32 	%r40, [%rd14+-20];
	add.s32 	%r41, %r40, %r39;
	ld.global.u32 	%r42, [%rd14+-16];
	add.s32 	%r43, %r42, %r41;
	ld.global.u32 	%r44, [%rd14+-12];
	add.s32 	%r45, %r44, %r43;
	ld.global.u32 	%r46, [%rd14+-8];
	add.s32 	%r47, %r46, %r45;
	ld.global.u32 	%r48, [%rd14+-4];
	add.s32 	%r49, %r48, %r47;
	ld.global.u32 	%r50, [%rd14];
	add.s32 	%r51, %r50, %r49;
	ld.global.u32 	%r52, [%rd14+4];
	add.s32 	%r53, %r52, %r51;
	ld.global.u32 	%r54, [%rd14+8];
	add.s32 	%r55, %r54, %r53;
	ld.global.u32 	%r56, [%rd14+12];
	add.s32 	%r57, %r56, %r55;
	ld.global.u32 	%r58, [%rd14+16];
	add.s32 	%r59, %r58, %r57;
	ld.global.u32 	%r60, [%rd14+20];
	add.s32 	%r61, %r60, %r59;
	ld.global.u32 	%r62, [%rd14+24];
	add.s32 	%r63, %r62, %r61;
	ld.global.u32 	%r64, [%rd14+28];
	add.s32 	%r103, %r64, %r63;
	add.s32 	%r90, %r90, 16;
	add.s64 	%rd14, %rd14, 64;
	setp.ne.s32 	%p3, %r90, 0;
	@%p3 bra 	$L__BB1_3;
$L__BB1_4:
	setp.eq.s32 	%p4, %r1, 0;
	@%p4 bra 	$L__BB1_13;
	and.b32  	%r11, %r29, 7;
	setp.lt.u32 	%p5, %r1, 8;
	@%p5 bra 	$L__BB1_7;
	mul.wide.u32 	%rd9, %r96, 4;
	add.s64 	%rd10, %rd1, %rd9;
	ld.global.u32 	%r66, [%rd10];
	add.s32 	%r67, %r66, %r103;
	ld.global.u32 	%r68, [%rd10+4];
	add.s32 	%r69, %r68, %r67;
	ld.global.u32 	%r70, [%rd10+8];
	add.s32 	%r71, %r70, %r69;
	ld.global.u32 	%r72, [%rd10+12];
	add.s32 	%r73, %r72, %r71;
	ld.global.u32 	%r74, [%rd10+16];
	add.s32 	%r75, %r74, %r73;
	ld.global.u32 	%r76, [%rd10+20];
	add.s32 	%r77, %r76, %r75;
	ld.global.u32 	%r78, [%rd10+24];
	add.s32 	%r79, %r78, %r77;
	ld.global.u32 	%r80, [%rd10+28];
	add.s32 	%r103, %r80, %r79;
	add.s32 	%r96, %r96, 8;
$L__BB1_7:
	setp.eq.s32 	%p6, %r11, 0;
	@%p6 bra 	$L__BB1_13;
	and.b32  	%r17, %r29, 3;
	setp.lt.u32 	%p7, %r11, 4;
	@%p7 bra 	$L__BB1_10;
	mul.wide.u32 	%rd11, %r96, 4;
	add.s64 	%rd12, %rd1, %rd11;
	ld.global.u32 	%r82, [%rd12];
	add.s32 	%r83, %r82, %r103;
	ld.global.u32 	%r84, [%rd12+4];
	add.s32 	%r85, %r84, %r83;
	ld.global.u32 	%r86, [%rd12+8];
	add.s32 	%r87, %r86, %r85;
	ld.global.u32 	%r88, [%rd12+12];
	add.s32 	%r103, %r88, %r87;
	add.s32 	%r96, %r96, 4;
$L__BB1_10:
	setp.eq.s32 	%p8, %r17, 0;
	@%p8 bra 	$L__BB1_13;
	mul.wide.u32 	%rd13, %r96, 4;
	add.s64 	%rd15, %rd1, %rd13;
	neg.s32 	%r101, %r17;
$L__BB1_12:
	.pragma "nounroll";
	ld.global.u32 	%r89, [%rd15];
	add.s32 	%r103, %r89, %r103;
	add.s64 	%rd15, %rd15, 4;
	add.s32 	%r101, %r101, 1;
	setp.ne.s32 	%p9, %r101, 0;
	@%p9 bra 	$L__BB1_12;
$L__BB1_13:
	st.global.u32 	[%rd1], %r103;
	ret;

}


// ===== COMPILED SASS (sm_100) =====

	.target	sm_100

	.elftype	@"ET_EXEC"


//--------------------- .note.nv.tkinfo           --------------------------
	.section	.note.nv.tkinfo,"",@"SHT_NOTE"
	.sectionflags	@"SHF_NOTE_NV_TKINFO"
	.tkinfo
        /*0018*/ 	.word	0x00000002
        /*0030*/ 	.string	""
        /*0030*/ 	.string	"ptxas"
        /*0030*/ 	.string	"Cuda compilation tools, release 13.0, V13.0.88"
        /*0030*/ 	.string	"Build cuda_13.0.r13.0/compiler.36424714_0"
        /*0030*/ 	.string	"-arch sm_100 -m 64 "



//--------------------- .note.nv.cuinfo           --------------------------
	.section	.note.nv.cuinfo,"",@"SHT_NOTE"
	.sectionflags	@"SHF_NOTE_NV_CUINFO"
        /*0018*/ 	.short	0x0002
        /*001a*/ 	.short	0x0064
        /*001c*/ 	.short	0x0082
	.zero		2


//--------------------- .nv.info                  --------------------------
	.section	.nv.info,"",@"SHT_CUDA_INFO"
	.align	4


	//----- nvinfo : EIATTR_REGCOUNT
	.align		4
        /*0000*/ 	.byte	0x04, 0x2f
        /*0002*/ 	.short	(.L_1 - .L_0)
	.align		4
.L_0:
        /*0004*/ 	.word	index@(_Z22scanArrayUnifiedMemoryPii)
        /*0008*/ 	.word	0x00000017


	//----- nvinfo : EIATTR_FRAME_SIZE
	.align		4
.L_1:
        /*000c*/ 	.byte	0x04, 0x11
        /*000e*/ 	.short	(.L_3 - .L_2)
	.align		4
.L_2:
        /*0010*/ 	.word	index@(_Z22scanArrayUnifiedMemoryPii)
        /*0014*/ 	.word	0x00000000


	//----- nvinfo : EIATTR_REGCOUNT
	.align		4
.L_3:
        /*0018*/ 	.byte	0x04, 0x2f
        /*001a*/ 	.short	(.L_5 - .L_4)
	.align		4
.L_4:
        /*001c*/ 	.word	index@(_Z21scanArrayGlobalMemoryPii)
        /*0020*/ 	.word	0x00000017


	//----- nvinfo : EIATTR_FRAME_SIZE
	.align		4
.L_5:
        /*0024*/ 	.byte	0x04, 0x11
        /*0026*/ 	.short	(.L_7 - .L_6)
	.align		4
.L_6:
        /*0028*/ 	.word	index@(_Z21scanArrayGlobalMemoryPii)
        /*002c*/ 	.word	0x00000000


	//----- nvinfo : EIATTR_MIN_STACK_SIZE
	.align		4
.L_7:
        /*0030*/ 	.byte	0x04, 0x12
        /*0032*/ 	.short	(.L_9 - .L_8)
	.align		4
.L_8:
        /*0034*/ 	.word	index@(_Z21scanArrayGlobalMemoryPii)
        /*0038*/ 	.word	0x00000000


	//----- nvinfo : EIATTR_MIN_STACK_SIZE
	.align		4
.L_9:
        /*003c*/ 	.byte	0x04, 0x12
        /*003e*/ 	.short	(.L_11 - .L_10)
	.align		4
.L_10:
        /*0040*/ 	.word	index@(_Z22scanArrayUnifiedMemoryPii)
        /*0044*/ 	.word	0x00000000
.L_11:


//--------------------- .nv.compat                --------------------------
	.section	.nv.compat,"",@"SHT_CUDA_COMPAT_INFO"
	.align	4
        /*0000*/ 	.byte	0x02, 0x09, 0x00, 0x00, 0x02, 0x02, 0x01, 0x00, 0x02, 0x05, 0x05, 0x00, 0x03, 0x07, 0x01, 0x01
        /*0010*/ 	.byte	0x02, 0x03, 0x00, 0x00, 0x02, 0x06, 0x01, 0x00, 0x04, 0x0b, 0x08, 0x00, 0x09, 0x00, 0x00, 0x00
        /*0020*/ 	.byte	0x00, 0x00, 0x00, 0x00


//--------------------- .nv.info._Z21scanArrayGlobalMemoryPii --------------------------
	.section	.nv.info._Z21scanArrayGlobalMemoryPii,"",@"SHT_CUDA_INFO"
	.sectionflags	@""
	.align	4


	//----- nvinfo : EIATTR_CUDA_API_VERSION
	.align		4
        /*0000*/ 	.byte	0x04, 0x37
        /*0002*/ 	.short	(.L_13 - .L_12)
.L_12:
        /*0004*/ 	.word	0x00000082


	//----- nvinfo : EIATTR_KPARAM_INFO
	.align		4
.L_13:
        /*0008*/ 	.byte	0x04, 0x17
        /*000a*/ 	.short	(.L_15 - .L_14)
.L_14:
        /*000c*/ 	.word	0x00000000
        /*0010*/ 	.short	0x0001
        /*0012*/ 	.short	0x0008
        /*0014*/ 	.byte	0x00, 0xf0, 0x11, 0x00


	//----- nvinfo : EIATTR_KPARAM_INFO
	.align		4
.L_15:
        /*0018*/ 	.byte	0x04, 0x17
        /*001a*/ 	.short	(.L_17 - .L_16)
.L_16:
        /*001c*/ 	.word	0x00000000
        /*0020*/ 	.short	0x0000
        /*0022*/ 	.short	0x0000
        /*0024*/ 	.byte	0x00, 0xf5, 0x21, 0x00


	//----- nvinfo : EIATTR_SPARSE_MMA_MASK
	.align		4
.L_17:
        /*0028*/ 	.byte	0x03, 0x50
        /*002a*/ 	.short	0x0000


	//----- nvinfo : EIATTR_MAXREG_COUNT
	.align		4
        /*002c*/ 	.byte	0x03, 0x1b
        /*002e*/ 	.short	0x00ff


	//----- nvinfo : EIATTR_MERCURY_ISA_VERSION
	.align		4
        /*0030*/ 	.byte	0x03, 0x5f
        /*0032*/ 	.short	0x0101


	//----- nvinfo : EIATTR_VRC_CTA_INIT_COUNT
	.align		4
        /*0034*/ 	.byte	0x02, 0x4a
	.zero		1
	.zero		1


	//----- nvinfo : EIATTR_EXIT_INSTR_OFFSETS
	.align		4
        /*0038*/ 	.byte	0x04, 0x1c
        /*003a*/ 	.short	(.L_19 - .L_18)


	//   ....[0]....
.L_18:
        /*003c*/ 	.word	0x00000640


	//----- nvinfo : EIATTR_CBANK_PARAM_SIZE
	.align		4
.L_19:
        /*0040*/ 	.byte	0x03, 0x19
        /*0042*/ 	.short	0x000c


	//----- nvinfo : EIATTR_PARAM_CBANK
	.align		4
        /*0044*/ 	.byte	0x04, 0x0a
        /*0046*/ 	.short	(.L_21 - .L_20)
	.align		4
.L_20:
        /*0048*/ 	.word	index@(.nv.constant0._Z21scanArrayGlobalMemoryPii)
        /*004c*/ 	.short	0x0380
        /*004e*/ 	.short	0x000c


	//----- nvinfo : EIATTR_SW_WAR
	.align		4
.L_21:
        /*0050*/ 	.byte	0x04, 0x36
        /*0052*/ 	.short	(.L_23 - .L_22)
.L_22:
        /*0054*/ 	.word	0x00000008
.L_23:


//--------------------- .nv.info._Z22scanArrayUnifiedMemoryPii --------------------------
	.section	.nv.info._Z22scanArrayUnifiedMemoryPii,"",@"SHT_CUDA_INFO"
	.sectionflags	@""
	.align	4


	//----- nvinfo : EIATTR_CUDA_API_VERSION
	.align		4
        /*0000*/ 	.byte	0x04, 0x37
        /*0002*/ 	.short	(.L_25 - .L_24)
.L_24:
        /*0004*/ 	.word	0x00000082


	//----- nvinfo : EIATTR_KPARAM_INFO
	.align		4
.L_25:
        /*0008*/ 	.byte	0x04, 0x17
        /*000a*/ 	.short	(.L_27 - .L_26)
.L_26:
        /*000c*/ 	.word	0x00000000
        /*0010*/ 	.short	0x0001
        /*0012*/ 	.short	0x0008
        /*0014*/ 	.byte	0x00, 0xf0, 0x11, 0x00


	//----- nvinfo : EIATTR_KPARAM_INFO
	.align		4
.L_27:
        /*0018*/ 	.byte	0x04, 0x17
        /*001a*/ 	.short	(.L_29 - .L_28)
.L_28:
        /*001c*/ 	.word	0x00000000
        /*0020*/ 	.short	0x0000
        /*0022*/ 	.short	0x0000
        /*0024*/ 	.byte	0x00, 0xf5, 0x21, 0x00


	//----- nvinfo : EIATTR_SPARSE_MMA_MASK
	.align		4
.L_29:
        /*0028*/ 	.byte	0x03, 0x50
        /*002a*/ 	.short	0x0000


	//----- nvinfo : EIATTR_MAXREG_COUNT
	.align		4
        /*002c*/ 	.byte	0x03, 0x1b
        /*002e*/ 	.short	0x00ff


	//----- nvinfo : EIATTR_MERCURY_ISA_VERSION
	.align		4
        /*0030*/ 	.byte	0x03, 0x5f
        /*0032*/ 	.short	0x0101


	//----- nvinfo : EIATTR_VRC_CTA_INIT_COUNT
	.align		4
        /*0034*/ 	.byte	0x02, 0x4a
	.zero		1
	.zero		1


	//----- nvinfo : EIATTR_EXIT_INSTR_OFFSETS
	.align		4
        /*0038*/ 	.byte	0x04, 0x1c
        /*003a*/ 	.short	(.L_31 - .L_30)


	//   ....[0]....
.L_30:
        /*003c*/ 	.word	0x00000640


	//----- nvinfo : EIATTR_CBANK_PARAM_SIZE
	.align		4
.L_31:
        /*0040*/ 	.byte	0x03, 0x19
        /*0042*/ 	.short	0x000c


	//----- nvinfo : EIATTR_PARAM_CBANK
	.align		4
        /*0044*/ 	.byte	0x04, 0x0a
        /*0046*/ 	.short	(.L_33 - .L_32)
	.align		4
.L_32:
        /*0048*/ 	.word	index@(.nv.constant0._Z22scanArrayUnifiedMemoryPii)
        /*004c*/ 	.short	0x0380
        /*004e*/ 	.short	0x000c


	//----- nvinfo : EIATTR_SW_WAR
	.align		4
.L_33:
        /*0050*/ 	.byte	0x04, 0x36
        /*0052*/ 	.short	(.L_35 - .L_34)
.L_34:
        /*0054*/ 	.word	0x00000008
.L_35:


//--------------------- .nv.callgraph             --------------------------
	.section	.nv.callgraph,"",@"SHT_CUDA_CALLGRAPH"
	.align	4
	.sectionentsize	8
	.align		4
        /*0000*/ 	.word	0x00000000
	.align		4
        /*0004*/ 	.word	0xffffffff
	.align		4
        /*0008*/ 	.word	0x00000000
	.align		4
        /*000c*/ 	.word	0xfffffffe
	.align		4
        /*0010*/ 	.word	0x00000000
	.align		4
        /*0014*/ 	.word	0xfffffffd
	.align		4
        /*0018*/ 	.word	0x00000000
	.align		4
        /*001c*/ 	.word	0xfffffffc


//--------------------- .text._Z21scanArrayGlobalMemoryPii --------------------------
	.section	.text._Z21scanArrayGlobalMemoryPii,"ax",@progbits
	.align	128
        .global         _Z21scanArrayGlobalMemoryPii
        .type           _Z21scanArrayGlobalMemoryPii,@function
        .size           _Z21scanArrayGlobalMemoryPii,(.L_x_14 - _Z21scanArrayGlobalMemoryPii)
        .other          _Z21scanArrayGlobalMemoryPii,@"STO_CUDA_ENTRY STV_DEFAULT"
_Z21scanArrayGlobalMemoryPii:
.text._Z21scanArrayGlobalMemoryPii:
[----:B------:R-:W-:Y:S01]  /*0000*/  LDC R1, c[0x0][0x37c] ;  /* 0x0000df00ff017b82 */ /* 0x000fe20000000800 */
[----:B------:R-:W0:Y:S01]  /*0010*/  LDCU UR6, c[0x0][0x388] ;  /* 0x00007100ff0677ac */ /* 0x000e220008000800 */
[----:B------:R-:W-:Y:S01]  /*0020*/  IMAD.MOV.U32 R0, RZ, RZ, RZ ;  /* 0x000000ffff007224 */ /* 0x000fe200078e00ff */
[----:B------:R-:W1:Y:S01]  /*0030*/  LDCU.64 UR10, c[0x0][0x358] ;  /* 0x00006b00ff0a77ac */ /* 0x000e620008000a00 */
[----:B0-----:R-:W-:-:S09]  /*0040*/  UISETP.GE.AND UP0, UPT, UR6, 0x1, UPT ;  /* 0x000000010600788c */ /* 0x001fd2000bf06270 */
[----:B-1----:R-:W-:Y:S05]  /*0050*/  BRA.U !UP0, `(.L_x_0) ;  /* 0x0000000508707547 */ /* 0x002fea000b800000 */
[----:B------:R-:W-:Y:S01]  /*0060*/  UISETP.GE.U32.AND UP1, UPT, UR6, 0x10, UPT ;  /* 0x000000100600788c */ /* 0x000fe2000bf26070 */
[----:B------:R-:W-:Y:S01]  /*0070*/  IMAD.MOV.U32 R4, RZ, RZ, RZ ;  /* 0x000000ffff047224 */ /* 0x000fe200078e00ff */
[----:B------:R-:W-:Y:S01]  /*0080*/  ULOP3.LUT UR7, UR6, 0xf, URZ, 0xc0, !UPT ;  /* 0x0000000f06077892 */ /* 0x000fe2000f8ec0ff */
[----:B------:R-:W-:-:S03]  /*0090*/  IMAD.MOV.U32 R0, RZ, RZ, RZ ;  /* 0x000000ffff007224 */ /* 0x000fc600078e00ff */
[----:B------:R-:W-:-:S03]  /*00a0*/  UISETP.NE.AND UP0, UPT, UR7, URZ, UPT ;  /* 0x000000ff0700728c */ /* 0x000fc6000bf05270 */
[----:B------:R-:W-:Y:S08]  /*00b0*/  BRA.U !UP1, `(.L_x_1) ;  /* 0x00000001099c7547 */ /* 0x000ff0000b800000 */
[----:B------:R-:W0:Y:S01]  /*00c0*/  LDCU.64 UR4, c[0x0][0x380] ;  /* 0x00007000ff0477ac */ /* 0x000e220008000a00 */
[----:B------:R-:W-:Y:S01]  /*00d0*/  IMAD.MOV.U32 R0, RZ, RZ, RZ ;  /* 0x000000ffff007224 */ /* 0x000fe200078e00ff */
[----:B------:R-:W-:-:S04]  /*00e0*/  ULOP3.LUT UR8, UR6, 0x7ffffff0, URZ, 0xc0, !UPT ;  /* 0x7ffffff006087892 */ /* 0x000fc8000f8ec0ff */
[----:B------:R-:W-:Y:S02]  /*00f0*/  UIADD3 UR9, UPT, UPT, -UR8, URZ, URZ ;  /* 0x000000ff08097290 */ /* 0x000fe4000fffe1ff */
[----:B------:R-:W-:Y:S01]  /*0100*/  IMAD.U32 R4, RZ, RZ, UR8 ;  /* 0x00000008ff047e24 */ /* 0x000fe2000f8e00ff */
[----:B0-----:R-:W-:-:S04]  /*0110*/  UIADD3 UR4, UP1, UPT, UR4, 0x20, URZ ;  /* 0x0000002004047890 */ /* 0x001fc8000ff3e0ff */
[----:B------:R-:W-:Y:S02]  /*0120*/  UIADD3.X UR5, UPT, UPT, URZ, UR5, URZ, UP1, !UPT ;  /* 0x00000005ff057290 */ /* 0x000fe40008ffe4ff */
[----:B------:R-:W-:-:S04]  /*0130*/  IMAD.U32 R6, RZ, RZ, UR4 ;  /* 0x00000004ff067e24 */ /* 0x000fc8000f8e00ff */
[----:B------:R-:W-:-:S07]  /*0140*/  IMAD.U32 R3, RZ, RZ, UR5 ;  /* 0x00000005ff037e24 */ /* 0x000fce000f8e00ff */
.L_x_2:
[----:B------:R-:W-:-:S05]  /*0150*/  MOV R2, R6 ;  /* 0x0000000600027202 */ /* 0x000fca0000000f00 */
[----:B------:R-:W2:Y:S04]  /*0160*/  LDG.E R5, desc[UR10][R2.64+-0x20] ;  /* 0xffffe00a02057981 */ /* 0x000ea8000c1e1900 */
[----:B------:R-:W2:Y:S04]  /*0170*/  LDG.E R6, desc[UR10][R2.64+-0x1c] ;  /* 0xffffe40a02067981 */ /* 0x000ea8000c1e1900 */
[----:B------:R-:W3:Y:S04]  /*0180*/  LDG.E R8, desc[UR10][R2.64+-0x18] ;  /* 0xffffe80a02087981 */ /* 0x000ee8000c1e1900 */
[----:B------:R-:W3:Y:S04]  /*0190*/  LDG.E R7, desc[UR10][R2.64+-0x14] ;  /* 0xffffec0a02077981 */ /* 0x000ee8000c1e1900 */
[----:B------:R-:W4:Y:S04]  /*01a0*/  LDG.E R10, desc[UR10][R2.64+-0x10] ;  /* 0xfffff00a020a7981 */ /* 0x000f28000c1e1900 */
[----:B------:R-:W4:Y:S04]  /*01b0*/  LDG.E R9, desc[UR10][R2.64+-0xc] ;  /* 0xfffff40a02097981 */ /* 0x000f28000c1e1900 */
[----:B------:R-:W5:Y:S04]  /*01c0*/  LDG.E R12, desc[UR10][R2.64+-0x8] ;  /* 0xfffff80a020c7981 */ /* 0x000f68000c1e1900 */
        /* <DEDUP_REMOVED lines=8> */
[----:B------:R0:W5:Y:S01]  /*0250*/  LDG.E R19, desc[UR10][R2.64+0x1c] ;  /* 0x00001c0a02137981 */ /* 0x000162000c1e1900 */
[----:B------:R-:W-:-:S04]  /*0260*/  UIADD3 UR9, UPT, UPT, UR9, 0x10, URZ ;  /* 0x0000001009097890 */ /* 0x000fc8000fffe0ff */
[----:B------:R-:W-:Y:S01]  /*0270*/  UISETP.NE.AND UP1, UPT, UR9, URZ, UPT ;  /* 0x000000ff0900728c */ /* 0x000fe2000bf25270 */
[----:B--2---:R-:W-:Y:S02]  /*0280*/  IADD3 R5, PT, PT, R6, R5, R0 ;  /* 0x0000000506057210 */ /* 0x004fe40007ffe000 */
[----:B------:R-:W-:-:S05]  /*0290*/  IADD3 R6, P0, PT, R2, 0x40, RZ ;  /* 0x0000004002067810 */ /* 0x000fca0007f1e0ff */
[----:B0-----:R-:W-:Y:S01]  /*02a0*/  IMAD.X R3, RZ, RZ, R3, P0 ;  /* 0x000000ffff037224 */ /* 0x001fe200000e0603 */
[----:B---3--:R-:W-:-:S04]  /*02b0*/  IADD3 R5, PT, PT, R7, R8, R5 ;  /* 0x0000000807057210 */ /* 0x008fc80007ffe005 */
[----:B----4-:R-:W-:-:S04]  /*02c0*/  IADD3 R5, PT, PT, R9, R10, R5 ;  /* 0x0000000a09057210 */ /* 0x010fc80007ffe005 */
[----:B-----5:R-:W-:-:S04]  /*02d0*/  IADD3 R5, PT, PT, R11, R12, R5 ;  /* 0x0000000c0b057210 */ /* 0x020fc80007ffe005 */
[----:B------:R-:W-:-:S04]  /*02e0*/  IADD3 R5, PT, PT, R13, R14, R5 ;  /* 0x0000000e0d057210 */ /* 0x000fc80007ffe005 */
[----:B------:R-:W-:-:S04]  /*02f0*/  IADD3 R5, PT, PT, R15, R16, R5 ;  /* 0x000000100f057210 */ /* 0x000fc80007ffe005 */
[----:B------:R-:W-:-:S04]  /*0300*/  IADD3 R5, PT, PT, R17, R18, R5 ;  /* 0x0000001211057210 */ /* 0x000fc80007ffe005 */
[----:B------:R-:W-:Y:S01]  /*0310*/  IADD3 R0, PT, PT, R19, R20, R5 ;  /* 0x0000001413007210 */ /* 0x000fe20007ffe005 */
[----:B------:R-:W-:Y:S06]  /*0320*/  BRA.U UP1, `(.L_x_2) ;  /* 0xfffffffd01887547 */ /* 0x000fec000b83ffff */
.L_x_1:
[----:B------:R-:W-:Y:S05]  /*0330*/  BRA.U !UP0, `(.L_x_0) ;  /* 0x0000000108b87547 */ /* 0x000fea000b800000 */
[----:B------:R-:W-:Y:S02]  /*0340*/  UISETP.GE.U32.AND UP0, UPT, UR7, 0x8, UPT ;  /* 0x000000080700788c */ /* 0x000fe4000bf06070 */
[----:B------:R-:W-:-:S04]  /*0350*/  ULOP3.LUT UR5, UR6, 0x7, URZ, 0xc0, !UPT ;  /* 0x0000000706057892 */ /* 0x000fc8000f8ec0ff */
[----:B------:R-:W-:-:S03]  /*0360*/  UISETP.NE.AND UP1, UPT, UR5, URZ, UPT ;  /* 0x000000ff0500728c */ /* 0x000fc6000bf25270 */
[----:B------:R-:W-:Y:S08]  /*0370*/  BRA.U !UP0, `(.L_x_3) ;  /* 0x00000001083c7547 */ /* 0x000ff0000b800000 */
[----:B------:R-:W0:Y:S02]  /*0380*/  LDC.64 R2, c[0x0][0x380] ;  /* 0x0000e000ff027b82 */ /* 0x000e240000000a00 */
[----:B0-----:R-:W-:-:S05]  /*0390*/  IMAD.WIDE.U32 R2, R4, 0x4, R2 ;  /* 0x0000000404027825 */ /* 0x001fca00078e0002 */
[----:B------:R-:W2:Y:S04]  /*03a0*/  LDG.E R5, desc[UR10][R2.64] ;  /* 0x0000000a02057981 */ /* 0x000ea8000c1e1900 */
[----:B------:R-:W2:Y:S04]  /*03b0*/  LDG.E R6, desc[UR10][R2.64+0x4] ;  /* 0x0000040a02067981 */ /* 0x000ea8000c1e1900 */
[----:B------:R-:W3:Y:S04]  /*03c0*/  LDG.E R8, desc[UR10][R2.64+0x8] ;  /* 0x0000080a02087981 */ /* 0x000ee8000c1e1900 */
[----:B------:R-:W3:Y:S04]  /*03d0*/  LDG.E R7, desc[UR10][R2.64+0xc] ;  /* 0x00000c0a02077981 */ /* 0x000ee8000c1e1900 */
[----:B------:R-:W4:Y:S04]  /*03e0*/  LDG.E R10, desc[UR10][R2.64+0x10] ;  /* 0x0000100a020a7981 */ /* 0x000f28000c1e1900 */
[----:B------:R-:W4:Y:S04]  /*03f0*/  LDG.E R9, desc[UR10][R2.64+0x14] ;  /* 0x0000140a02097981 */ /* 0x000f28000c1e1900 */
[----:B------:R-:W5:Y:S04]  /*0400*/  LDG.E R12, desc[UR10][R2.64+0x18] ;  /* 0x0000180a020c7981 */ /* 0x000f68000c1e1900 */
[----:B------:R-:W5:Y:S01]  /*0410*/  LDG.E R11, desc[UR10][R2.64+0x1c] ;  /* 0x00001c0a020b7981 */ /* 0x000f62000c1e1900 */
[----:B------:R-:W-:Y:S01]  /*0420*/  VIADD R4, R4, 0x8 ;  /* 0x0000000804047836 */ /* 0x000fe20000000000 */
[----:B--2---:R-:W-:-:S04]  /*0430*/  IADD3 R5, PT, PT, R6, R5, R0 ;  /* 0x0000000506057210 */ /* 0x004fc80007ffe000 */
[----:B---3--:R-:W-:-:S04]  /*0440*/  IADD3 R5, PT, PT, R7, R8, R5 ;  /* 0x0000000807057210 */ /* 0x008fc80007ffe005 */
[----:B----4-:R-:W-:-:S04]  /*0450*/  IADD3 R5, PT, PT, R9, R10, R5 ;  /* 0x0000000a09057210 */ /* 0x010fc80007ffe005 */
[----:B-----5:R-:W-:-:S07]  /*0460*/  IADD3 R0, PT, PT, R11, R12, R5 ;  /* 0x0000000c0b007210 */ /* 0x020fce0007ffe005 */
.L_x_3:
        /* <DEDUP_REMOVED lines=10> */
[----:B------:R-:W3:Y:S01]  /*0510*/  LDG.E R8, desc[UR10][R2.64+0xc] ;  /* 0x00000c0a02087981 */ /* 0x000ee2000c1e1900 */
[----:B------:R-:W-:Y:S01]  /*0520*/  VIADD R4, R4, 0x4 ;  /* 0x0000000404047836 */ /* 0x000fe20000000000 */
[----:B--2---:R-:W-:-:S04]  /*0530*/  IADD3 R0, PT, PT, R6, R5, R0 ;  /* 0x0000000506007210 */ /* 0x004fc80007ffe000 */
[----:B---3--:R-:W-:-:S07]  /*0540*/  IADD3 R0, PT, PT, R8, R7, R0 ;  /* 0x0000000708007210 */ /* 0x008fce0007ffe000 */
.L_x_4:
[----:B------:R-:W-:Y:S05]  /*0550*/  BRA.U !UP1, `(.L_x_0) ;  /* 0x0000000109307547 */ /* 0x000fea000b800000 */
[----:B------:R-:W0:Y:S01]  /*0560*/  LDC.64 R2, c[0x0][0x380] ;  /* 0x0000e000ff027b82 */ /* 0x000e220000000a00 */
[----:B------:R-:W-:Y:S01]  /*0570*/  UIADD3 UR4, UPT, UPT, -UR4, URZ, URZ ;  /* 0x000000ff04047290 */ /* 0x000fe2000fffe1ff */
[----:B0-----:R-:W-:-:S11]  /*0580*/  IMAD.WIDE.U32 R4, R4, 0x4, R2 ;  /* 0x0000000404047825 */ /* 0x001fd600078e0002 */
.L_x_5:
[----:B------:R-:W-:Y:S01]  /*0590*/  MOV R3, R5 ;  /* 0x0000000500037202 */ /* 0x000fe20000000f00 */
[----:B------:R-:W-:-:S05]  /*05a0*/  IMAD.MOV.U32 R2, RZ, RZ, R4 ;  /* 0x000000ffff027224 */ /* 0x000fca00078e0004 */
[----:B------:R-:W2:Y:S01]  /*05b0*/  LDG.E R3, desc[UR10][R2.64] ;  /* 0x0000000a02037981 */ /* 0x000ea2000c1e1900 */
[----:B------:R-:W-:Y:S01]  /*05c0*/  UIADD3 UR4, UPT, UPT, UR4, 0x1, URZ ;  /* 0x0000000104047890 */ /* 0x000fe2000fffe0ff */
[----:B------:R-:W-:-:S03]  /*05d0*/  IADD3 R4, P0, PT, R4, 0x4, RZ ;  /* 0x0000000404047810 */ /* 0x000fc60007f1e0ff */
[----:B------:R-:W-:Y:S02]  /*05e0*/  UISETP.NE.AND UP0, UPT, UR4, URZ, UPT ;  /* 0x000000ff0400728c */ /* 0x000fe4000bf05270 */
[----:B------:R-:W-:Y:S02]  /*05f0*/  IMAD.X R5, RZ, RZ, R5, P0 ;  /* 0x000000ffff057224 */ /* 0x000fe400000e0605 */
[----:B--2---:R-:W-:-:S05]  /*0600*/  IMAD.IADD R0, R3, 0x1, R0 ;  /* 0x0000000103007824 */ /* 0x004fca00078e0200 */
[----:B------:R-:W-:Y:S05]  /*0610*/  BRA.U UP0, `(.L_x_5) ;  /* 0xfffffffd00dc7547 */ /* 0x000fea000b83ffff */
.L_x_0:
[----:B------:R-:W0:Y:S02]  /*0620*/  LDC.64 R2, c[0x0][0x380] ;  /* 0x0000e000ff027b82 */ /* 0x000e240000000a00 */
[----:B0-----:R-:W-:Y:S01]  /*0630*/  STG.E desc[UR10][R2.64], R0 ;  /* 0x0000000002007986 */ /* 0x001fe2000c10190a */
[----:B------:R-:W-:Y:S05]  /*0640*/  EXIT ;  /* 0x000000000000794d */ /* 0x000fea0003800000 */
.L_x_6:
[----:B------:R-:W-:-:S00]  /*0650*/  BRA `(.L_x_6) ;  /* 0xfffffffc00fc7947 */ /* 0x000fc0000383ffff */
[----:B------:R-:W-:-:S00]  /*0660*/  NOP ;  /* 0x0000000000007918 */ /* 0x000fc00000000000 */
        /* <DEDUP_REMOVED lines=9> */
.L_x_14:


//--------------------- .text._Z22scanArrayUnifiedMemoryPii --------------------------
	.section	.text._Z22scanArrayUnifiedMemoryPii,"ax",@progbits
	.align	128
        .global         _Z22scanArrayUnifiedMemoryPii
        .type           _Z22scanArrayUnifiedMemoryPii,@function
        .size           _Z22scanArrayUnifiedMemoryPii,(.L_x_15 - _Z22scanArrayUnifiedMemoryPii)
        .other          _Z22scanArrayUnifiedMemoryPii,@"STO_CUDA_ENTRY STV_DEFAULT"
_Z22scanArrayUnifiedMemoryPii:
.text._Z22scanArrayUnifiedMemoryPii:
        /* <DEDUP_REMOVED lines=21> */
.L_x_9:
        /* <DEDUP_REMOVED lines=30> */
.L_x_8:
        /* <DEDUP_REMOVED lines=20> */
.L_x_10:
        /* <DEDUP_REMOVED lines=14> */
.L_x_11:
[----:B------:R-:W-:Y:S05]  /*0550*/  BRA.U !UP1, `(.L_x_7) ;  /* 0x0000000109307547 */ /* 0x000fea000b800000 */
[----:B------:R-:W0:Y:S01]  /*0560*/  LDC.64 R2, c[0x0][0x380] ;  /* 0x0000e000ff027b82 */ /* 0x000e220000000a00 */
[----:B------:R-:W-:Y:S01]  /*0570*/  UIADD3 UR4, UPT, UPT, -UR4, URZ, URZ ;  /* 0x000000ff04047290 */ /* 0x000fe2000fffe1ff */
[----:B0-----:R-:W-:-:S11]  /*0580*/  IMAD.WIDE.U32 R4, R4, 0x4, R2 ;  /* 0x0000000404047825 */ /* 0x001fd600078e0002 */
.L_x_12:
        /* <DEDUP_REMOVED lines=9> */
.L_x_7:
[----:B------:R-:W0:Y:S02]  /*0620*/  LDC.64 R2, c[0x0][0x380] ;  /* 0x0000e000ff027b82 */ /* 0x000e240000000a00 */
[----:B0-----:R-:W-:Y:S01]  /*0630*/  STG.E desc[UR10][R2.64], R0 ;  /* 0x0000000002007986 */ /* 0x001fe2000c10190a */
[----:B------:R-:W-:Y:S05]  /*0640*/  EXIT ;  /* 0x000000000000794d */ /* 0x000fea0003800000 */
.L_x_13:
        /* <DEDUP_REMOVED lines=11> */
.L_x_15:


//--------------------- .nv.shared.reserved.0     --------------------------
	.section	.nv.shared.reserved.0,"aw",@nobits
	.weak		__nv_reservedSMEM_offset_0_alias
	.size		__nv_reservedSMEM_offset_0_alias, 0, 64
	.other		__nv_reservedSMEM_offset_0_alias,@"STO_CUDA_RESERVED_SHARED STV_DEFAULT"
__nv_reservedSMEM_offset_0_alias:
	.zero		0
	.zero		64


//--------------------- .nv.constant0._Z21scanArrayGlobalMemoryPii --------------------------
	.section	.nv.constant0._Z21scanArrayGlobalMemoryPii,"a",@progbits
	.sectionflags	@""
	.align	4
.nv.constant0._Z21scanArrayGlobalMemoryPii:
	.zero		908


//--------------------- .nv.constant0._Z22scanArrayUnifiedMemoryPii --------------------------
	.section	.nv.constant0._Z22scanArrayUnifiedMemoryPii,"a",@progbits
	.sectionflags	@""
	.align	4
.nv.constant0._Z22scanArrayUnifiedMemoryPii:
	.zero		908


//--------------------- SYMBOLS --------------------------

	.type		.nv.reservedSmem.offset0,@object
	.size		.nv.reservedSmem.offset0,0x4
